	.headerflags	@"EF_CUDA_TEXMODE_UNIFIED EF_CUDA_64BIT_ADDRESS EF_CUDA_ACCELERATORS EF_CUDA_SM90 EF_CUDA_VIRTUAL_SM(EF_CUDA_SM90)"
	.elftype	@"ET_EXEC"


//--------------------- .nv.info                  --------------------------
	.section	.nv.info,"",@"SHT_CUDA_INFO"
	.align	4


	//----- nvinfo : EIATTR_REGCOUNT
	.align		4
        /*0000*/ 	.byte	0x04, 0x2f
        /*0002*/ 	.short	(.L_1 - .L_0)
	.align		4
.L_0:
        /*0004*/ 	.word	index@(triton_poi_fused_cat_convolution_relu_24)
        /*0008*/ 	.word	0x0000001c


	//----- nvinfo : EIATTR_MIN_STACK_SIZE
	.align		4
.L_1:
        /*000c*/ 	.byte	0x04, 0x12
        /*000e*/ 	.short	(.L_3 - .L_2)
	.align		4
.L_2:
        /*0010*/ 	.word	index@(triton_poi_fused_cat_convolution_relu_24)
        /*0014*/ 	.word	0x00000000


	//----- nvinfo : EIATTR_FRAME_SIZE
	.align		4
.L_3:
        /*0018*/ 	.byte	0x04, 0x11
        /*001a*/ 	.short	(.L_5 - .L_4)
	.align		4
.L_4:
        /*001c*/ 	.word	index@(triton_poi_fused_cat_convolution_relu_24)
        /*0020*/ 	.word	0x00000000


	//----- nvinfo : EIATTR_MIN_STACK_SIZE
	.align		4
.L_5:
        /*0024*/ 	.byte	0x04, 0x12
        /*0026*/ 	.short	(.L_7 - .L_6)
	.align		4
.L_6:
        /*0028*/ 	.word	index@(triton_poi_fused_cat_convolution_relu_24)
        /*002c*/ 	.word	0x00000000
.L_7:


//--------------------- .nv.info.triton_poi_fused_cat_convolution_relu_24 --------------------------
	.section	.nv.info.triton_poi_fused_cat_convolution_relu_24,"",@"SHT_CUDA_INFO"
	.sectionflags	@""
	.align	4


	//----- nvinfo : EIATTR_CUDA_API_VERSION
	.align		4
        /*0000*/ 	.byte	0x04, 0x37
        /*0002*/ 	.short	(.L_9 - .L_8)
.L_8:
        /*0004*/ 	.word	0x0000007c


	//----- nvinfo : EIATTR_KPARAM_INFO
	.align		4
.L_9:
        /*0008*/ 	.byte	0x04, 0x17
        /*000a*/ 	.short	(.L_11 - .L_10)
.L_10:
        /*000c*/ 	.word	0x00000000
        /*0010*/ 	.short	0x0003
        /*0012*/ 	.short	0x0018
        /*0014*/ 	.byte	0x00, 0xf0, 0x11, 0x00


	//----- nvinfo : EIATTR_KPARAM_INFO
	.align		4
.L_11:
        /*0018*/ 	.byte	0x04, 0x17
        /*001a*/ 	.short	(.L_13 - .L_12)
.L_12:
        /*001c*/ 	.word	0x00000000
        /*0020*/ 	.short	0x0002
        /*0022*/ 	.short	0x0010
        /*0024*/ 	.byte	0x00, 0xf4, 0x21, 0x00


	//----- nvinfo : EIATTR_KPARAM_INFO
	.align		4
.L_13:
        /*0028*/ 	.byte	0x04, 0x17
        /*002a*/ 	.short	(.L_15 - .L_14)
.L_14:
        /*002c*/ 	.word	0x00000000
        /*0030*/ 	.short	0x0001
        /*0032*/ 	.short	0x0008
        /*0034*/ 	.byte	0x00, 0xf4, 0x21, 0x00


	//----- nvinfo : EIATTR_KPARAM_INFO
	.align		4
.L_15:
        /*0038*/ 	.byte	0x04, 0x17
        /*003a*/ 	.short	(.L_17 - .L_16)
.L_16:
        /*003c*/ 	.word	0x00000000
        /*0040*/ 	.short	0x0000
        /*0042*/ 	.short	0x0000
        /*0044*/ 	.byte	0x00, 0xf4, 0x21, 0x00


	//----- nvinfo : EIATTR_SPARSE_MMA_MASK
	.align		4
.L_17:
        /*0048*/ 	.byte	0x03, 0x50
        /*004a*/ 	.short	0x0000


	//----- nvinfo : EIATTR_MAXREG_COUNT
	.align		4
        /*004c*/ 	.byte	0x03, 0x1b
        /*004e*/ 	.short	0x00ff


	//----- nvinfo : EIATTR_EXIT_INSTR_OFFSETS
	.align		4
        /*0050*/ 	.byte	0x04, 0x1c
        /*0052*/ 	.short	(.L_19 - .L_18)


	//   ....[0]....
.L_18:
        /*0054*/ 	.word	0x00000480


	//----- nvinfo : EIATTR_REQNTID
	.align		4
.L_19:
        /*0058*/ 	.byte	0x04, 0x10
        /*005a*/ 	.short	(.L_21 - .L_20)
.L_20:
        /*005c*/ 	.word	0x00000080
        /*0060*/ 	.word	0x00000001
        /*0064*/ 	.word	0x00000001


	//----- nvinfo : EIATTR_CBANK_PARAM_SIZE
	.align		4
.L_21:
        /*0068*/ 	.byte	0x03, 0x19
        /*006a*/ 	.short	0x001c


	//----- nvinfo : EIATTR_PARAM_CBANK
	.align		4
        /*006c*/ 	.byte	0x04, 0x0a
        /*006e*/ 	.short	(.L_23 - .L_22)
	.align		4
.L_22:
        /*0070*/ 	.word	index@(.nv.constant0.triton_poi_fused_cat_convolution_relu_24)
        /*0074*/ 	.short	0x0210
        /*0076*/ 	.short	0x001c


	//----- nvinfo : EIATTR_SW_WAR
	.align		4
.L_23:
        /*0078*/ 	.byte	0x04, 0x36
        /*007a*/ 	.short	(.L_25 - .L_24)
.L_24:
        /*007c*/ 	.word	0x00000008
.L_25:


//--------------------- .nv.callgraph             --------------------------
	.section	.nv.callgraph,"",@"SHT_CUDA_CALLGRAPH"
	.align	4
	.sectionentsize	8
	.align		4
        /*0000*/ 	.word	0x00000000
	.align		4
        /*0004*/ 	.word	0xffffffff
	.align		4
        /*0008*/ 	.word	0x00000000
	.align		4
        /*000c*/ 	.word	0xfffffffe
	.align		4
        /*0010*/ 	.word	0x00000000
	.align		4
        /*0014*/ 	.word	0xfffffffd
	.align		4
        /*0018*/ 	.word	0x00000000
	.align		4
        /*001c*/ 	.word	0xfffffffc


//--------------------- .text.triton_poi_fused_cat_convolution_relu_24 --------------------------
	.section	.text.triton_poi_fused_cat_convolution_relu_24,"ax",@progbits
	.align	128
        .global         triton_poi_fused_cat_convolution_relu_24
        .type           triton_poi_fused_cat_convolution_relu_24,@function
        .size           triton_poi_fused_cat_convolution_relu_24,(.L_x_1 - triton_poi_fused_cat_convolution_relu_24)
        .other          triton_poi_fused_cat_convolution_relu_24,@"STO_CUDA_ENTRY STV_DEFAULT"
triton_poi_fused_cat_convolution_relu_24:
.text.triton_poi_fused_cat_convolution_relu_24:
[----:B------:R-:W-:Y:S01]  /*0000*/  LDC R1, c[0x0][0x28] ;  /* 0x00000a00ff017b82 */ /* 0x000fe20000000800 */
[----:B------:R-:W1:Y:S07]  /*0010*/  S2R R0, SR_TID.X ;  /* 0x0000000000007919 */ /* 0x000e6e0000002100 */
[----:B------:R-:W2:Y:S01]  /*0020*/  LDC.64 R2, c[0x0][0x210] ;  /* 0x00008400ff027b82 */ /* 0x000ea20000000a00 */
[----:B------:R-:W-:Y:S01]  /*0030*/  ULDC.64 UR4, c[0x0][0x208] ;  /* 0x0000820000047ab9 */ /* 0x000fe20000000a00 */
[----:B------:R-:W3:Y:S06]  /*0040*/  S2R R7, SR_CTAID.X ;  /* 0x0000000000077919 */ /* 0x000eec0000002500 */
[----:B------:R-:W4:Y:S01]  /*0050*/  LDC.64 R8, c[0x0][0x218] ;  /* 0x00008600ff087b82 */ /* 0x000f220000000a00 */
[----:B-1----:R-:W-:Y:S01]  /*0060*/  IMAD.SHL.U32 R0, R0, 0x4, RZ ;  /* 0x0000000400007824 */ /* 0x002fe200078e00ff */
[----:B---3--:R-:W-:-:S04]  /*0070*/  SHF.R.S32.HI R5, RZ, 0x15, R7 ;  /* 0x00000015ff057819 */ /* 0x008fc80000011407 */
[----:B------:R-:W-:Y:S02]  /*0080*/  LOP3.LUT R0, R0, 0x1fc, RZ, 0xc0, !PT ;  /* 0x000001fc00007812 */ /* 0x000fe400078ec0ff */
[----:B------:R-:W-:-:S03]  /*0090*/  SGXT R5, R5, 0x1 ;  /* 0x000000010505781a */ /* 0x000fc60000000200 */
[----:B------:R-:W-:-:S04]  /*00a0*/  IMAD R12, R7, 0x400, R0 ;  /* 0x00000400070c7824 */ /* 0x000fc800078e0200 */
[C---:B------:R-:W-:Y:S01]  /*00b0*/  VIADD R0, R12.reuse, 0x200 ;  /* 0x000002000c007836 */ /* 0x040fe20000000000 */
[----:B------:R-:W-:Y:S01]  /*00c0*/  LEA.HI R4, R5, R12, RZ, 0xc ;  /* 0x0000000c05047211 */ /* 0x000fe200078f60ff */
[----:B--2---:R-:W-:-:S03]  /*00d0*/  IMAD.WIDE R2, R12, 0x4, R2 ;  /* 0x000000040c027825 */ /* 0x004fc600078e0202 */
[----:B------:R-:W-:Y:S02]  /*00e0*/  SHF.R.S32.HI R4, RZ, 0xc, R4 ;  /* 0x0000000cff047819 */ /* 0x000fe40000011404 */
[----:B------:R-:W-:Y:S02]  /*00f0*/  LEA.HI R5, R5, R0, RZ, 0xc ;  /* 0x0000000005057211 */ /* 0x000fe400078f60ff */
[----:B------:R-:W-:Y:S02]  /*0100*/  LEA.HI R6, R4, R4, RZ, 0x4 ;  /* 0x0000000404067211 */ /* 0x000fe400078f20ff */
[----:B------:R-:W-:Y:S02]  /*0110*/  SHF.R.S32.HI R5, RZ, 0xc, R5 ;  /* 0x0000000cff057819 */ /* 0x000fe40000011405 */
[----:B------:R-:W-:Y:S02]  /*0120*/  LOP3.LUT R7, R6, 0xfffffff0, RZ, 0xc0, !PT ;  /* 0xfffffff006077812 */ /* 0x000fe400078ec0ff */
[----:B------:R-:W-:-:S03]  /*0130*/  LEA.HI R6, R5, R5, RZ, 0x4 ;  /* 0x0000000505067211 */ /* 0x000fc600078f20ff */
[----:B------:R-:W-:Y:S01]  /*0140*/  IMAD.IADD R7, R4, 0x1, -R7 ;  /* 0x0000000104077824 */ /* 0x000fe200078e0a07 */
[----:B------:R-:W-:-:S03]  /*0150*/  LOP3.LUT R6, R6, 0xfffffff0, RZ, 0xc0, !PT ;  /* 0xfffffff006067812 */ /* 0x000fc600078ec0ff */
[----:B----4-:R-:W-:-:S04]  /*0160*/  IMAD.WIDE R16, R7, 0x4, R8 ;  /* 0x0000000407107825 */ /* 0x010fc800078e0208 */
[----:B------:R-:W-:Y:S01]  /*0170*/  IMAD.IADD R19, R5, 0x1, -R6 ;  /* 0x0000000105137824 */ /* 0x000fe200078e0a06 */
[----:B------:R1:W2:Y:S04]  /*0180*/  LDG.E.EL R14, desc[UR4][R16.64] ;  /* 0x00000004100e7981 */ /* 0x0002a8000c2e1900 */
[----:B------:R-:W2:Y:S01]  /*0190*/  LDG.E.128 R4, desc[UR4][R2.64] ;  /* 0x0000000402047981 */ /* 0x000ea2000c1e1d00 */
[----:B------:R-:W-:-:S03]  /*01a0*/  IMAD.WIDE R18, R19, 0x4, R8 ;  /* 0x0000000413127825 */ /* 0x000fc600078e0208 */
[----:B------:R-:W3:Y:S04]  /*01b0*/  LDG.E.128 R8, desc[UR4][R2.64+0x800] ;  /* 0x0008000402087981 */ /* 0x000ee8000c1e1d00 */
[----:B------:R4:W3:Y:S01]  /*01c0*/  LDG.E.EL R15, desc[UR4][R18.64] ;  /* 0x00000004120f7981 */ /* 0x0008e2000c2e1900 */
[----:B------:R-:W-:-:S04]  /*01d0*/  SHF.R.S32.HI R13, RZ, 0x1f, R12 ;  /* 0x0000001fff0d7819 */ /* 0x000fc8000001140c */
[----:B------:R-:W-:-:S04]  /*01e0*/  LEA.HI R13, R13, R12, RZ, 0x10 ;  /* 0x0000000c0d0d7211 */ /* 0x000fc800078f80ff */
[----:B------:R-:W-:Y:S02]  /*01f0*/  LOP3.LUT R23, R13, 0xffff0000, RZ, 0xc0, !PT ;  /* 0xffff00000d177812 */ /* 0x000fe400078ec0ff */
[----:B-1----:R-:W-:-:S03]  /*0200*/  SHF.R.S32.HI R17, RZ, 0x10, R13 ;  /* 0x00000010ff117819 */ /* 0x002fc6000001140d */
[----:B------:R-:W-:-:S04]  /*0210*/  IMAD.IADD R12, R12, 0x1, -R23 ;  /* 0x000000010c0c7824 */ /* 0x000fc800078e0a17 */
[----:B------:R-:W-:Y:S02]  /*0220*/  IMAD R17, R17, 0x50000, R12 ;  /* 0x0005000011117824 */ /* 0x000fe400078e020c */
[----:B------:R-:W1:Y:S01]  /*0230*/  LDC.64 R12, c[0x0][0x220] ;  /* 0x00008800ff0c7b82 */ /* 0x000e620000000a00 */
[----:B------:R-:W-:-:S04]  /*0240*/  SHF.R.S32.HI R21, RZ, 0x1f, R0 ;  /* 0x0000001fff157819 */ /* 0x000fc80000011400 */
[----:B------:R-:W-:-:S04]  /*0250*/  LEA.HI R21, R21, R0, RZ, 0x10 ;  /* 0x0000000015157211 */ /* 0x000fc800078f80ff */
[----:B------:R-:W-:Y:S02]  /*0260*/  LOP3.LUT R25, R21, 0xffff0000, RZ, 0xc0, !PT ;  /* 0xffff000015197812 */ /* 0x000fe400078ec0ff */
[----:B----4-:R-:W-:-:S03]  /*0270*/  SHF.R.S32.HI R19, RZ, 0x10, R21 ;  /* 0x00000010ff137819 */ /* 0x010fc60000011415 */
[----:B------:R-:W-:-:S04]  /*0280*/  IMAD.IADD R0, R0, 0x1, -R25 ;  /* 0x0000000100007824 */ /* 0x000fc800078e0a19 */
[----:B------:R-:W-:Y:S01]  /*0290*/  IMAD R19, R19, 0x50000, R0 ;  /* 0x0005000013137824 */ /* 0x000fe200078e0200 */
[CC--:B--2---:R-:W-:Y:S01]  /*02a0*/  FSETP.GEU.AND P6, PT, R5.reuse, -R14.reuse, PT ;  /* 0x8000000e0500720b */ /* 0x0c4fe20003fce000 */
[--C-:B------:R-:W-:Y:S01]  /*02b0*/  FADD R5, R5, R14.reuse ;  /* 0x0000000e05057221 */ /* 0x100fe20000000000 */
[CC--:B------:R-:W-:Y:S01]  /*02c0*/  FSETP.GEU.AND P0, PT, R6.reuse, -R14.reuse, PT ;  /* 0x8000000e0600720b */ /* 0x0c0fe20003f0e000 */
[--C-:B------:R-:W-:Y:S01]  /*02d0*/  FADD R6, R6, R14.reuse ;  /* 0x0000000e06067221 */ /* 0x100fe20000000000 */
[-C--:B------:R-:W-:Y:S02]  /*02e0*/  FSETP.GEU.AND P1, PT, R7, -R14.reuse, PT ;  /* 0x8000000e0700720b */ /* 0x080fe40003f2e000 */
[----:B------:R-:W-:Y:S01]  /*02f0*/  SEL R5, R5, RZ, P6 ;  /* 0x000000ff05057207 */ /* 0x000fe20003000000 */
[--C-:B------:R-:W-:Y:S01]  /*0300*/  FADD R7, R7, R14.reuse ;  /* 0x0000000e07077221 */ /* 0x100fe20000000000 */
[C---:B------:R-:W-:Y:S01]  /*0310*/  FSETP.GEU.AND P2, PT, R4.reuse, -R14, PT ;  /* 0x8000000e0400720b */ /* 0x040fe20003f4e000 */
[----:B------:R-:W-:Y:S01]  /*0320*/  FADD R4, R4, R14 ;  /* 0x0000000e04047221 */ /* 0x000fe20000000000 */
[CC--:B---3--:R-:W-:Y:S01]  /*0330*/  FSETP.GEU.AND P3, PT, R9.reuse, -R15.reuse, PT ;  /* 0x8000000f0900720b */ /* 0x0c8fe20003f6e000 */
[--C-:B------:R-:W-:Y:S01]  /*0340*/  FADD R9, R9, R15.reuse ;  /* 0x0000000f09097221 */ /* 0x100fe20000000000 */
[CC--:B------:R-:W-:Y:S01]  /*0350*/  FSETP.GEU.AND P4, PT, R10.reuse, -R15.reuse, PT ;  /* 0x8000000f0a00720b */ /* 0x0c0fe20003f8e000 */
[--C-:B------:R-:W-:Y:S01]  /*0360*/  FADD R10, R10, R15.reuse ;  /* 0x0000000f0a0a7221 */ /* 0x100fe20000000000 */
[CC--:B------:R-:W-:Y:S01]  /*0370*/  FSETP.GEU.AND P5, PT, R11.reuse, -R15.reuse, PT ;  /* 0x8000000f0b00720b */ /* 0x0c0fe20003fae000 */
[--C-:B------:R-:W-:Y:S01]  /*0380*/  FADD R11, R11, R15.reuse ;  /* 0x0000000f0b0b7221 */ /* 0x100fe20000000000 */
[C---:B------:R-:W-:Y:S01]  /*0390*/  FSETP.GEU.AND P6, PT, R8.reuse, -R15, PT ;  /* 0x8000000f0800720b */ /* 0x040fe20003fce000 */
[----:B------:R-:W-:Y:S01]  /*03a0*/  FADD R8, R8, R15 ;  /* 0x0000000f08087221 */ /* 0x000fe20000000000 */
[----:B------:R-:W-:Y:S01]  /*03b0*/  SEL R6, R6, RZ, P0 ;  /* 0x000000ff06067207 */ /* 0x000fe20000000000 */
[----:B-1----:R-:W-:Y:S01]  /*03c0*/  IMAD.WIDE R14, R17, 0x4, R12 ;  /* 0x00000004110e7825 */ /* 0x002fe200078e020c */
[----:B------:R-:W-:-:S02]  /*03d0*/  SEL R7, R7, RZ, P1 ;  /* 0x000000ff07077207 */ /* 0x000fc40000800000 */
[----:B------:R-:W-:Y:S02]  /*03e0*/  SEL R4, R4, RZ, P2 ;  /* 0x000000ff04047207 */ /* 0x000fe40001000000 */
[----:B------:R-:W-:Y:S02]  /*03f0*/  SEL R9, R9, RZ, P3 ;  /* 0x000000ff09097207 */ /* 0x000fe40001800000 */
[----:B------:R-:W-:Y:S02]  /*0400*/  SEL R10, R10, RZ, P4 ;  /* 0x000000ff0a0a7207 */ /* 0x000fe40002000000 */
[----:B------:R-:W-:Y:S02]  /*0410*/  SEL R11, R11, RZ, P5 ;  /* 0x000000ff0b0b7207 */ /* 0x000fe40002800000 */
[----:B------:R-:W-:Y:S01]  /*0420*/  SEL R8, R8, RZ, P6 ;  /* 0x000000ff08087207 */ /* 0x000fe20003000000 */
[----:B------:R-:W-:Y:S01]  /*0430*/  IMAD.WIDE R12, R19, 0x4, R12 ;  /* 0x00000004130c7825 */ /* 0x000fe200078e020c */
[----:B------:R-:W-:Y:S04]  /*0440*/  STG.E.128 desc[UR4][R2.64], R4 ;  /* 0x0000000402007986 */ /* 0x000fe8000c101d04 */
[----:B------:R-:W-:Y:S04]  /*0450*/  STG.E.128 desc[UR4][R2.64+0x800], R8 ;  /* 0x0008000802007986 */ /* 0x000fe8000c101d04 */
[----:B------:R-:W-:Y:S04]  /*0460*/  STG.E.128 desc[UR4][R14.64], R4 ;  /* 0x000000040e007986 */ /* 0x000fe8000c101d04 */
[----:B------:R-:W-:Y:S01]  /*0470*/  STG.E.128 desc[UR4][R12.64], R8 ;  /* 0x000000080c007986 */ /* 0x000fe2000c101d04 */
[----:B------:R-:W-:Y:S05]  /*0480*/  EXIT ;  /* 0x000000000000794d */ /* 0x000fea0003800000 */
.L_x_0:
[----:B------:R-:W-:-:S00]  /*0490*/  BRA `(.L_x_0) ;  /* 0xfffffffc00fc7947 */ /* 0x000fc0000383ffff */
[----:B------:R-:W-:-:S00]  /*04a0*/  NOP ;  /* 0x0000000000007918 */ /* 0x000fc00000000000 */
        /* <DEDUP_REMOVED lines=13> */
.L_x_1:


//--------------------- .nv.constant0.triton_poi_fused_cat_convolution_relu_24 --------------------------
	.section	.nv.constant0.triton_poi_fused_cat_convolution_relu_24,"a",@progbits
	.sectionflags	@""
	.align	4
.nv.constant0.triton_poi_fused_cat_convolution_relu_24:
	.zero		556
